//
// Generated by NVIDIA NVVM Compiler
//
// Compiler Build ID: CL-36424714
// Cuda compilation tools, release 13.0, V13.0.88
// Based on NVVM 20.0.0
//

.version 9.0
.target sm_100
.address_size 64

	// .globl	_Z18matrixVectorKernelPiS_S_ii

.visible .entry _Z18matrixVectorKernelPiS_S_ii(
	.param .u64 .ptr .align 1 _Z18matrixVectorKernelPiS_S_ii_param_0,
	.param .u64 .ptr .align 1 _Z18matrixVectorKernelPiS_S_ii_param_1,
	.param .u64 .ptr .align 1 _Z18matrixVectorKernelPiS_S_ii_param_2,
	.param .u32 _Z18matrixVectorKernelPiS_S_ii_param_3,
	.param .u32 _Z18matrixVectorKernelPiS_S_ii_param_4
)
{
	.reg .pred 	%p<11>;
	.reg .b32 	%r<148>;
	.reg .b64 	%rd<31>;

	ld.param.u64 	%rd11, [_Z18matrixVectorKernelPiS_S_ii_param_0];
	ld.param.u64 	%rd12, [_Z18matrixVectorKernelPiS_S_ii_param_1];
	ld.param.u64 	%rd10, [_Z18matrixVectorKernelPiS_S_ii_param_2];
	ld.param.u32 	%r37, [_Z18matrixVectorKernelPiS_S_ii_param_3];
	ld.param.u32 	%r36, [_Z18matrixVectorKernelPiS_S_ii_param_4];
	cvta.to.global.u64 	%rd1, %rd12;
	cvta.to.global.u64 	%rd2, %rd11;
	mov.u32 	%r38, %ctaid.x;
	mov.u32 	%r39, %ntid.x;
	mov.u32 	%r40, %tid.x;
	mad.lo.s32 	%r1, %r38, %r39, %r40;
	setp.ge.s32 	%p1, %r1, %r37;
	@%p1 bra 	$L__BB0_15;
	setp.lt.s32 	%p2, %r36, 1;
	mov.b32 	%r147, 0;
	@%p2 bra 	$L__BB0_14;
	mul.lo.s32 	%r2, %r36, %r1;
	and.b32  	%r3, %r36, 15;
	setp.lt.u32 	%p3, %r36, 16;
	mov.b32 	%r139, 0;
	mov.u32 	%r147, %r139;
	@%p3 bra 	$L__BB0_5;
	and.b32  	%r139, %r36, 2147483632;
	neg.s32 	%r133, %r139;
	add.s64 	%rd3, %rd2, 32;
	add.s64 	%rd29, %rd1, 32;
	mov.b32 	%r147, 0;
	mov.u32 	%r132, %r2;
$L__BB0_4:
	.pragma "nounroll";
	mul.wide.s32 	%rd13, %r132, 4;
	add.s64 	%rd14, %rd3, %rd13;
	ld.global.u32 	%r45, [%rd14+-32];
	ld.global.u32 	%r46, [%rd29+-32];
	mad.lo.s32 	%r47, %r46, %r45, %r147;
	ld.global.u32 	%r48, [%rd14+-28];
	ld.global.u32 	%r49, [%rd29+-28];
	mad.lo.s32 	%r50, %r49, %r48, %r47;
	ld.global.u32 	%r51, [%rd14+-24];
	ld.global.u32 	%r52, [%rd29+-24];
	mad.lo.s32 	%r53, %r52, %r51, %r50;
	ld.global.u32 	%r54, [%rd14+-20];
	ld.global.u32 	%r55, [%rd29+-20];
	mad.lo.s32 	%r56, %r55, %r54, %r53;
	ld.global.u32 	%r57, [%rd14+-16];
	ld.global.u32 	%r58, [%rd29+-16];
	mad.lo.s32 	%r59, %r58, %r57, %r56;
	ld.global.u32 	%r60, [%rd14+-12];
	ld.global.u32 	%r61, [%rd29+-12];
	mad.lo.s32 	%r62, %r61, %r60, %r59;
	ld.global.u32 	%r63, [%rd14+-8];
	ld.global.u32 	%r64, [%rd29+-8];
	mad.lo.s32 	%r65, %r64, %r63, %r62;
	ld.global.u32 	%r66, [%rd14+-4];
	ld.global.u32 	%r67, [%rd29+-4];
	mad.lo.s32 	%r68, %r67, %r66, %r65;
	ld.global.u32 	%r69, [%rd14];
	ld.global.u32 	%r70, [%rd29];
	mad.lo.s32 	%r71, %r70, %r69, %r68;
	ld.global.u32 	%r72, [%rd14+4];
	ld.global.u32 	%r73, [%rd29+4];
	mad.lo.s32 	%r74, %r73, %r72, %r71;
	ld.global.u32 	%r75, [%rd14+8];
	ld.global.u32 	%r76, [%rd29+8];
	mad.lo.s32 	%r77, %r76, %r75, %r74;
	ld.global.u32 	%r78, [%rd14+12];
	ld.global.u32 	%r79, [%rd29+12];
	mad.lo.s32 	%r80, %r79, %r78, %r77;
	ld.global.u32 	%r81, [%rd14+16];
	ld.global.u32 	%r82, [%rd29+16];
	mad.lo.s32 	%r83, %r82, %r81, %r80;
	ld.global.u32 	%r84, [%rd14+20];
	ld.global.u32 	%r85, [%rd29+20];
	mad.lo.s32 	%r86, %r85, %r84, %r83;
	ld.global.u32 	%r87, [%rd14+24];
	ld.global.u32 	%r88, [%rd29+24];
	mad.lo.s32 	%r89, %r88, %r87, %r86;
	ld.global.u32 	%r90, [%rd14+28];
	ld.global.u32 	%r91, [%rd29+28];
	mad.lo.s32 	%r147, %r91, %r90, %r89;
	add.s32 	%r133, %r133, 16;
	add.s32 	%r132, %r132, 16;
	add.s64 	%rd29, %rd29, 64;
	setp.ne.s32 	%p4, %r133, 0;
	@%p4 bra 	$L__BB0_4;
$L__BB0_5:
	setp.eq.s32 	%p5, %r3, 0;
	@%p5 bra 	$L__BB0_14;
	and.b32  	%r15, %r36, 7;
	setp.lt.u32 	%p6, %r3, 8;
	@%p6 bra 	$L__BB0_8;
	add.s32 	%r93, %r139, %r2;
	mul.wide.s32 	%rd15, %r93, 4;
	add.s64 	%rd16, %rd2, %rd15;
	ld.global.u32 	%r94, [%rd16];
	mul.wide.u32 	%rd17, %r139, 4;
	add.s64 	%rd18, %rd1, %rd17;
	ld.global.u32 	%r95, [%rd18];
	mad.lo.s32 	%r96, %r95, %r94, %r147;
	ld.global.u32 	%r97, [%rd16+4];
	ld.global.u32 	%r98, [%rd18+4];
	mad.lo.s32 	%r99, %r98, %r97, %r96;
	ld.global.u32 	%r100, [%rd16+8];
	ld.global.u32 	%r101, [%rd18+8];
	mad.lo.s32 	%r102, %r101, %r100, %r99;
	ld.global.u32 	%r103, [%rd16+12];
	ld.global.u32 	%r104, [%rd18+12];
	mad.lo.s32 	%r105, %r104, %r103, %r102;
	ld.global.u32 	%r106, [%rd16+16];
	ld.global.u32 	%r107, [%rd18+16];
	mad.lo.s32 	%r108, %r107, %r106, %r105;
	ld.global.u32 	%r109, [%rd16+20];
	ld.global.u32 	%r110, [%rd18+20];
	mad.lo.s32 	%r111, %r110, %r109, %r108;
	ld.global.u32 	%r112, [%rd16+24];
	ld.global.u32 	%r113, [%rd18+24];
	mad.lo.s32 	%r114, %r113, %r112, %r111;
	ld.global.u32 	%r115, [%rd16+28];
	ld.global.u32 	%r116, [%rd18+28];
	mad.lo.s32 	%r147, %r116, %r115, %r114;
	add.s32 	%r139, %r139, 8;
$L__BB0_8:
	setp.eq.s32 	%p7, %r15, 0;
	@%p7 bra 	$L__BB0_14;
	and.b32  	%r21, %r36, 3;
	setp.lt.u32 	%p8, %r15, 4;
	@%p8 bra 	$L__BB0_11;
	add.s32 	%r118, %r139, %r2;
	mul.wide.s32 	%rd19, %r118, 4;
	add.s64 	%rd20, %rd2, %rd19;
	ld.global.u32 	%r119, [%rd20];
	mul.wide.u32 	%rd21, %r139, 4;
	add.s64 	%rd22, %rd1, %rd21;
	ld.global.u32 	%r120, [%rd22];
	mad.lo.s32 	%r121, %r120, %r119, %r147;
	ld.global.u32 	%r122, [%rd20+4];
	ld.global.u32 	%r123, [%rd22+4];
	mad.lo.s32 	%r124, %r123, %r122, %r121;
	ld.global.u32 	%r125, [%rd20+8];
	ld.global.u32 	%r126, [%rd22+8];
	mad.lo.s32 	%r127, %r126, %r125, %r124;
	ld.global.u32 	%r128, [%rd20+12];
	ld.global.u32 	%r129, [%rd22+12];
	mad.lo.s32 	%r147, %r129, %r128, %r127;
	add.s32 	%r139, %r139, 4;
$L__BB0_11:
	setp.eq.s32 	%p9, %r21, 0;
	@%p9 bra 	$L__BB0_14;
	mul.wide.u32 	%rd23, %r139, 4;
	add.s64 	%rd30, %rd1, %rd23;
	add.s32 	%r145, %r139, %r2;
	neg.s32 	%r144, %r21;
$L__BB0_13:
	.pragma "nounroll";
	mul.wide.s32 	%rd24, %r145, 4;
	add.s64 	%rd25, %rd2, %rd24;
	ld.global.u32 	%r130, [%rd25];
	ld.global.u32 	%r131, [%rd30];
	mad.lo.s32 	%r147, %r131, %r130, %r147;
	add.s64 	%rd30, %rd30, 4;
	add.s32 	%r145, %r145, 1;
	add.s32 	%r144, %r144, 1;
	setp.ne.s32 	%p10, %r144, 0;
	@%p10 bra 	$L__BB0_13;
$L__BB0_14:
	cvta.to.global.u64 	%rd26, %rd10;
	mul.wide.s32 	%rd27, %r1, 4;
	add.s64 	%rd28, %rd26, %rd27;
	st.global.u32 	[%rd28], %r147;
$L__BB0_15:
	ret;

}


// ===== COMPILED SASS (sm_100) =====

	.target	sm_100

	.elftype	@"ET_EXEC"


//--------------------- .note.nv.tkinfo           --------------------------
	.section	.note.nv.tkinfo,"",@"SHT_NOTE"
	.sectionflags	@"SHF_NOTE_NV_TKINFO"
	.tkinfo
        /*0018*/ 	.word	0x00000002
        /*0030*/ 	.string	""
        /*0030*/ 	.string	"ptxas"
        /*0030*/ 	.string	"Cuda compilation tools, release 13.0, V13.0.88"
        /*0030*/ 	.string	"Build cuda_13.0.r13.0/compiler.36424714_0"
        /*0030*/ 	.string	"-arch sm_100 -m 64 "



//--------------------- .note.nv.cuinfo           --------------------------
	.section	.note.nv.cuinfo,"",@"SHT_NOTE"
	.sectionflags	@"SHF_NOTE_NV_CUINFO"
        /*0018*/ 	.short	0x0002
        /*001a*/ 	.short	0x0064
        /*001c*/ 	.short	0x0082
	.zero		2


//--------------------- .nv.info                  --------------------------
	.section	.nv.info,"",@"SHT_CUDA_INFO"
	.align	4


	//----- nvinfo : EIATTR_REGCOUNT
	.align		4
        /*0000*/ 	.byte	0x04, 0x2f
        /*0002*/ 	.short	(.L_1 - .L_0)
	.align		4
.L_0:
        /*0004*/ 	.word	index@(_Z18matrixVectorKernelPiS_S_ii)
        /*0008*/ 	.word	0x0000001e


	//----- nvinfo : EIATTR_FRAME_SIZE
	.align		4
.L_1:
        /*000c*/ 	.byte	0x04, 0x11
        /*000e*/ 	.short	(.L_3 - .L_2)
	.align		4
.L_2:
        /*0010*/ 	.word	index@(_Z18matrixVectorKernelPiS_S_ii)
        /*0014*/ 	.word	0x00000000


	//----- nvinfo : EIATTR_MIN_STACK_SIZE
	.align		4
.L_3:
        /*0018*/ 	.byte	0x04, 0x12
        /*001a*/ 	.short	(.L_5 - .L_4)
	.align		4
.L_4:
        /*001c*/ 	.word	index@(_Z18matrixVectorKernelPiS_S_ii)
        /*0020*/ 	.word	0x00000000
.L_5:


//--------------------- .nv.compat                --------------------------
	.section	.nv.compat,"",@"SHT_CUDA_COMPAT_INFO"
	.align	4
        /*0000*/ 	.byte	0x02, 0x09, 0x00, 0x00, 0x02, 0x02, 0x01, 0x00, 0x02, 0x05, 0x05, 0x00, 0x03, 0x07, 0x01, 0x01
        /*0010*/ 	.byte	0x02, 0x03, 0x00, 0x00, 0x02, 0x06, 0x01, 0x00, 0x04, 0x0b, 0x08, 0x00, 0x09, 0x00, 0x00, 0x00
        /*0020*/ 	.byte	0x00, 0x00, 0x00, 0x00


//--------------------- .nv.info._Z18matrixVectorKernelPiS_S_ii --------------------------
	.section	.nv.info._Z18matrixVectorKernelPiS_S_ii,"",@"SHT_CUDA_INFO"
	.sectionflags	@""
	.align	4


	//----- nvinfo : EIATTR_CUDA_API_VERSION
	.align		4
        /*0000*/ 	.byte	0x04, 0x37
        /*0002*/ 	.short	(.L_7 - .L_6)
.L_6:
        /*0004*/ 	.word	0x00000082


	//----- nvinfo : EIATTR_KPARAM_INFO
	.align		4
.L_7:
        /*0008*/ 	.byte	0x04, 0x17
        /*000a*/ 	.short	(.L_9 - .L_8)
.L_8:
        /*000c*/ 	.word	0x00000000
        /*0010*/ 	.short	0x0004
        /*0012*/ 	.short	0x001c
        /*0014*/ 	.byte	0x00, 0xf0, 0x11, 0x00


	//----- nvinfo : EIATTR_KPARAM_INFO
	.align		4
.L_9:
        /*0018*/ 	.byte	0x04, 0x17
        /*001a*/ 	.short	(.L_11 - .L_10)
.L_10:
        /*001c*/ 	.word	0x00000000
        /*0020*/ 	.short	0x0003
        /*0022*/ 	.short	0x0018
        /*0024*/ 	.byte	0x00, 0xf0, 0x11, 0x00


	//----- nvinfo : EIATTR_KPARAM_INFO
	.align		4
.L_11:
        /*0028*/ 	.byte	0x04, 0x17
        /*002a*/ 	.short	(.L_13 - .L_12)
.L_12:
        /*002c*/ 	.word	0x00000000
        /*0030*/ 	.short	0x0002
        /*0032*/ 	.short	0x0010
        /*0034*/ 	.byte	0x00, 0xf5, 0x21, 0x00


	//----- nvinfo : EIATTR_KPARAM_INFO
	.align		4
.L_13:
        /*0038*/ 	.byte	0x04, 0x17
        /*003a*/ 	.short	(.L_15 - .L_14)
.L_14:
        /*003c*/ 	.word	0x00000000
        /*0040*/ 	.short	0x0001
        /*0042*/ 	.short	0x0008
        /*0044*/ 	.byte	0x00, 0xf5, 0x21, 0x00


	//----- nvinfo : EIATTR_KPARAM_INFO
	.align		4
.L_15:
        /*0048*/ 	.byte	0x04, 0x17
        /*004a*/ 	.short	(.L_17 - .L_16)
.L_16:
        /*004c*/ 	.word	0x00000000
        /*0050*/ 	.short	0x0000
        /*0052*/ 	.short	0x0000
        /*0054*/ 	.byte	0x00, 0xf5, 0x21, 0x00


	//----- nvinfo : EIATTR_SPARSE_MMA_MASK
	.align		4
.L_17:
        /*0058*/ 	.byte	0x03, 0x50
        /*005a*/ 	.short	0x0000


	//----- nvinfo : EIATTR_MAXREG_COUNT
	.align		4
        /*005c*/ 	.byte	0x03, 0x1b
        /*005e*/ 	.short	0x00ff


	//----- nvinfo : EIATTR_MERCURY_ISA_VERSION
	.align		4
        /*0060*/ 	.byte	0x03, 0x5f
        /*0062*/ 	.short	0x0101


	//----- nvinfo : EIATTR_VRC_CTA_INIT_COUNT
	.align		4
        /*0064*/ 	.byte	0x02, 0x4a
	.zero		1
	.zero		1


	//----- nvinfo : EIATTR_EXIT_INSTR_OFFSETS
	.align		4
        /*0068*/ 	.byte	0x04, 0x1c
        /*006a*/ 	.short	(.L_19 - .L_18)


	//   ....[0]....
.L_18:
        /*006c*/ 	.word	0x00000070


	//   ....[1]....
        /*0070*/ 	.word	0x00000a90


	//----- nvinfo : EIATTR_CBANK_PARAM_SIZE
	.align		4
.L_19:
        /*0074*/ 	.byte	0x03, 0x19
        /*0076*/ 	.short	0x0020


	//----- nvinfo : EIATTR_PARAM_CBANK
	.align		4
        /*0078*/ 	.byte	0x04, 0x0a
        /*007a*/ 	.short	(.L_21 - .L_20)
	.align		4
.L_20:
        /*007c*/ 	.word	index@(.nv.constant0._Z18matrixVectorKernelPiS_S_ii)
        /*0080*/ 	.short	0x0380
        /*0082*/ 	.short	0x0020


	//----- nvinfo : EIATTR_SW_WAR
	.align		4
.L_21:
        /*0084*/ 	.byte	0x04, 0x36
        /*0086*/ 	.short	(.L_23 - .L_22)
.L_22:
        /*0088*/ 	.word	0x00000008
.L_23:


//--------------------- .nv.callgraph             --------------------------
	.section	.nv.callgraph,"",@"SHT_CUDA_CALLGRAPH"
	.align	4
	.sectionentsize	8
	.align		4
        /*0000*/ 	.word	0x00000000
	.align		4
        /*0004*/ 	.word	0xffffffff
	.align		4
        /*0008*/ 	.word	0x00000000
	.align		4
        /*000c*/ 	.word	0xfffffffe
	.align		4
        /*0010*/ 	.word	0x00000000
	.align		4
        /*0014*/ 	.word	0xfffffffd
	.align		4
        /*0018*/ 	.word	0x00000000
	.align		4
        /*001c*/ 	.word	0xfffffffc


//--------------------- .text._Z18matrixVectorKernelPiS_S_ii --------------------------
	.section	.text._Z18matrixVectorKernelPiS_S_ii,"ax",@progbits
	.align	128
        .global         _Z18matrixVectorKernelPiS_S_ii
        .type           _Z18matrixVectorKernelPiS_S_ii,@function
        .size           _Z18matrixVectorKernelPiS_S_ii,(.L_x_7 - _Z18matrixVectorKernelPiS_S_ii)
        .other          _Z18matrixVectorKernelPiS_S_ii,@"STO_CUDA_ENTRY STV_DEFAULT"
_Z18matrixVectorKernelPiS_S_ii:
.text._Z18matrixVectorKernelPiS_S_ii:
[----:B------:R-:W-:Y:S01]  /*0000*/  LDC R1, c[0x0][0x37c] ;  /* 0x0000df00ff017b82 */ /* 0x000fe20000000800 */
[----:B------:R-:W0:Y:S07]  /*0010*/  S2R R3, SR_TID.X ;  /* 0x0000000000037919 */ /* 0x000e2e0000002100 */
[----:B------:R-:W0:Y:S01]  /*0020*/  S2UR UR4, SR_CTAID.X ;  /* 0x00000000000479c3 */ /* 0x000e220000002500 */
[----:B------:R-:W1:Y:S07]  /*0030*/  LDCU UR5, c[0x0][0x398] ;  /* 0x00007300ff0577ac */ /* 0x000e6e0008000800 */
[----:B------:R-:W0:Y:S02]  /*0040*/  LDC R0, c[0x0][0x360] ;  /* 0x0000d800ff007b82 */ /* 0x000e240000000800 */
[----:B0-----:R-:W-:-:S05]  /*0050*/  IMAD R0, R0, UR4, R3 ;  /* 0x0000000400007c24 */ /* 0x001fca000f8e0203 */
[----:B-1----:R-:W-:-:S13]  /*0060*/  ISETP.GE.AND P0, PT, R0, UR5, PT ;  /* 0x0000000500007c0c */ /* 0x002fda000bf06270 */
[----:B------:R-:W-:Y:S05]  /*0070*/  @P0 EXIT ;  /* 0x000000000000094d */ /* 0x000fea0003800000 */
[----:B------:R-:W0:Y:S01]  /*0080*/  LDCU UR8, c[0x0][0x39c] ;  /* 0x00007380ff0877ac */ /* 0x000e220008000800 */
[----:B------:R-:W-:Y:S01]  /*0090*/  HFMA2 R15, -RZ, RZ, 0, 0 ;  /* 0x00000000ff0f7431 */ /* 0x000fe200000001ff */
[----:B------:R-:W1:Y:S01]  /*00a0*/  LDCU.64 UR16, c[0x0][0x358] ;  /* 0x00006b00ff1077ac */ /* 0x000e620008000a00 */
[----:B0-----:R-:W-:-:S09]  /*00b0*/  UISETP.GE.AND UP0, UPT, UR8, 0x1, UPT ;  /* 0x000000010800788c */ /* 0x001fd2000bf06270 */
[----:B-1----:R-:W-:Y:S05]  /*00c0*/  BRA.U !UP0, `(.L_x_0) ;  /* 0x0000000908647547 */ /* 0x002fea000b800000 */
[----:B------:R-:W-:Y:S02]  /*00d0*/  UISETP.GE.U32.AND UP1, UPT, UR8, 0x10, UPT ;  /* 0x000000100800788c */ /* 0x000fe4000bf26070 */
[----:B------:R-:W-:Y:S01]  /*00e0*/  IMAD R7, R0, UR8, RZ ;  /* 0x0000000800077c24 */ /* 0x000fe2000f8e02ff */
[----:B------:R-:W-:Y:S01]  /*00f0*/  ULOP3.LUT UR9, UR8, 0xf, URZ, 0xc0, !UPT ;  /* 0x0000000f08097892 */ /* 0x000fe2000f8ec0ff */
[----:B------:R-:W-:Y:S02]  /*0100*/  MOV R8, RZ ;  /* 0x000000ff00087202 */ /* 0x000fe40000000f00 */
[----:B------:R-:W-:Y:S01]  /*0110*/  MOV R15, RZ ;  /* 0x000000ff000f7202 */ /* 0x000fe20000000f00 */
[----:B------:R-:W-:Y:S02]  /*0120*/  UISETP.NE.AND UP0, UPT, UR9, URZ, UPT ;  /* 0x000000ff0900728c */ /* 0x000fe4000bf05270 */
[----:B------:R-:W-:Y:S09]  /*0130*/  BRA.U !UP1, `(.L_x_1) ;  /* 0x0000000509147547 */ /* 0x000ff2000b800000 */
[----:B------:R-:W0:Y:S01]  /*0140*/  LDCU.128 UR12, c[0x0][0x380] ;  /* 0x00007000ff0c77ac */ /* 0x000e220008000c00 */
[----:B------:R-:W-:Y:S02]  /*0150*/  MOV R15, RZ ;  /* 0x000000ff000f7202 */ /* 0x000fe40000000f00 */
[----:B------:R-:W-:Y:S01]  /*0160*/  MOV R6, R7 ;  /* 0x0000000700067202 */ /* 0x000fe20000000f00 */
[----:B------:R-:W-:-:S04]  /*0170*/  ULOP3.LUT UR10, UR8, 0x7ffffff0, URZ, 0xc0, !UPT ;  /* 0x7ffffff0080a7892 */ /* 0x000fc8000f8ec0ff */
[----:B------:R-:W-:Y:S02]  /*0180*/  UIADD3 UR11, UPT, UPT, -UR10, URZ, URZ ;  /* 0x000000ff0a0b7290 */ /* 0x000fe4000fffe1ff */
[----:B------:R-:W-:Y:S01]  /*0190*/  MOV R8, UR10 ;  /* 0x0000000a00087c02 */ /* 0x000fe20008000f00 */
[----:B0-----:R-:W-:Y:S02]  /*01a0*/  UIADD3 UR4, UP2, UPT, UR14, 0x20, URZ ;  /* 0x000000200e047890 */ /* 0x001fe4000ff5e0ff */
[----:B------:R-:W-:Y:S02]  /*01b0*/  UIADD3 UR6, UP1, UPT, UR12, 0x20, URZ ;  /* 0x000000200c067890 */ /* 0x000fe4000ff3e0ff */
[----:B------:R-:W-:Y:S02]  /*01c0*/  UIADD3.X UR5, UPT, UPT, URZ, UR15, URZ, UP2, !UPT ;  /* 0x0000000fff057290 */ /* 0x000fe400097fe4ff */
[----:B------:R-:W-:Y:S01]  /*01d0*/  MOV R2, UR4 ;  /* 0x0000000400027c02 */ /* 0x000fe20008000f00 */
[----:B------:R-:W-:-:S03]  /*01e0*/  UIADD3.X UR7, UPT, UPT, URZ, UR13, URZ, UP1, !UPT ;  /* 0x0000000dff077290 */ /* 0x000fc60008ffe4ff */
[----:B------:R-:W-:-:S09]  /*01f0*/  MOV R3, UR5 ;  /* 0x0000000500037c02 */ /* 0x000fd20008000f00 */
.L_x_2:
[----:B------:R-:W-:Y:S01]  /*0200*/  MOV R4, UR6 ;  /* 0x0000000600047c02 */ /* 0x000fe20008000f00 */
[----:B------:R-:W2:Y:S01]  /*0210*/  LDG.E R17, desc[UR16][R2.64+-0x20] ;  /* 0xffffe01002117981 */ /* 0x000ea2000c1e1900 */
[----:B------:R-:W-:-:S03]  /*0220*/  MOV R5, UR7 ;  /* 0x0000000700057c02 */ /* 0x000fc60008000f00 */
[----:B------:R-:W3:Y:S01]  /*0230*/  LDG.E R25, desc[UR16][R2.64+-0x1c] ;  /* 0xffffe41002197981 */ /* 0x000ee2000c1e1900 */
[----:B------:R-:W-:-:S03]  /*0240*/  IMAD.WIDE R4, R6, 0x4, R4 ;  /* 0x0000000406047825 */ /* 0x000fc600078e0204 */
[----:B------:R-:W4:Y:S04]  /*0250*/  LDG.E R19, desc[UR16][R2.64+-0x18] ;  /* 0xffffe81002137981 */ /* 0x000f28000c1e1900 */
[----:B------:R-:W2:Y:S04]  /*0260*/  LDG.E R16, desc[UR16][R4.64+-0x20] ;  /* 0xffffe01004107981 */ /* 0x000ea8000c1e1900 */
[----:B------:R-:W3:Y:S04]  /*0270*/  LDG.E R18, desc[UR16][R4.64+-0x1c] ;  /* 0xffffe41004127981 */ /* 0x000ee8000c1e1900 */
[----:B------:R-:W4:Y:S04]  /*0280*/  LDG.E R20, desc[UR16][R4.64+-0x18] ;  /* 0xffffe81004147981 */ /* 0x000f28000c1e1900 */
[----:B------:R-:W5:Y:S04]  /*0290*/  LDG.E R22, desc[UR16][R2.64+-0x14] ;  /* 0xffffec1002167981 */ /* 0x000f68000c1e1900 */
        /* <DEDUP_REMOVED lines=9> */
[----:B------:R-:W5:Y:S01]  /*0330*/  LDG.E R26, desc[UR16][R2.64+0x1c] ;  /* 0x00001c10021a7981 */ /* 0x000f62000c1e1900 */
[----:B--2---:R-:W-:-:S03]  /*0340*/  IMAD R17, R16, R17, R15 ;  /* 0x0000001110117224 */ /* 0x004fc600078e020f */
[----:B------:R-:W2:Y:S04]  /*0350*/  LDG.E R15, desc[UR16][R2.64] ;  /* 0x00000010020f7981 */ /* 0x000ea8000c1e1900 */
[----:B------:R-:W2:Y:S01]  /*0360*/  LDG.E R16, desc[UR16][R4.64] ;  /* 0x0000001004107981 */ /* 0x000ea2000c1e1900 */
[----:B---3--:R-:W-:-:S03]  /*0370*/  IMAD R25, R18, R25, R17 ;  /* 0x0000001912197224 */ /* 0x008fc600078e0211 */
[----:B------:R-:W3:Y:S01]  /*0380*/  LDG.E R17, desc[UR16][R2.64+0x4] ;  /* 0x0000041002117981 */ /* 0x000ee2000c1e1900 */
[----:B----4-:R-:W-:-:S03]  /*0390*/  IMAD R25, R20, R19, R25 ;  /* 0x0000001314197224 */ /* 0x010fc600078e0219 */
[----:B------:R-:W3:Y:S04]  /*03a0*/  LDG.E R18, desc[UR16][R4.64+0x4] ;  /* 0x0000041004127981 */ /* 0x000ee8000c1e1900 */
[----:B------:R-:W4:Y:S01]  /*03b0*/  LDG.E R20, desc[UR16][R2.64+0x8] ;  /* 0x0000081002147981 */ /* 0x000f22000c1e1900 */
[----:B-----5:R-:W-:-:S03]  /*03c0*/  IMAD R25, R21, R22, R25 ;  /* 0x0000001615197224 */ /* 0x020fc600078e0219 */
[----:B------:R-:W4:Y:S04]  /*03d0*/  LDG.E R19, desc[UR16][R4.64+0x8] ;  /* 0x0000081004137981 */ /* 0x000f28000c1e1900 */
[----:B------:R-:W5:Y:S01]  /*03e0*/  LDG.E R22, desc[UR16][R2.64+0xc] ;  /* 0x00000c1002167981 */ /* 0x000f62000c1e1900 */
[----:B------:R-:W-:-:S03]  /*03f0*/  IMAD R25, R24, R23, R25 ;  /* 0x0000001718197224 */ /* 0x000fc600078e0219 */
[----:B------:R-:W5:Y:S04]  /*0400*/  LDG.E R21, desc[UR16][R4.64+0xc] ;  /* 0x00000c1004157981 */ /* 0x000f68000c1e1900 */
[----:B------:R-:W5:Y:S01]  /*0410*/  LDG.E R24, desc[UR16][R2.64+0x10] ;  /* 0x0000101002187981 */ /* 0x000f62000c1e1900 */
[----:B------:R-:W-:-:S03]  /*0420*/  IMAD R25, R10, R9, R25 ;  /* 0x000000090a197224 */ /* 0x000fc600078e0219 */
[----:B------:R-:W5:Y:S04]  /*0430*/  LDG.E R23, desc[UR16][R4.64+0x10] ;  /* 0x0000101004177981 */ /* 0x000f68000c1e1900 */
[----:B------:R-:W5:Y:S01]  /*0440*/  LDG.E R10, desc[UR16][R2.64+0x14] ;  /* 0x00001410020a7981 */ /* 0x000f62000c1e1900 */
[----:B------:R-:W-:-:S03]  /*0450*/  IMAD R27, R12, R11, R25 ;  /* 0x0000000b0c1b7224 */ /* 0x000fc600078e0219 */
[----:B------:R-:W5:Y:S04]  /*0460*/  LDG.E R9, desc[UR16][R4.64+0x14] ;  /* 0x0000141004097981 */ /* 0x000f68000c1e1900 */
[----:B------:R0:W5:Y:S04]  /*0470*/  LDG.E R11, desc[UR16][R2.64+0x18] ;  /* 0x00001810020b7981 */ /* 0x000168000c1e1900 */
[----:B------:R-:W5:Y:S04]  /*0480*/  LDG.E R12, desc[UR16][R4.64+0x18] ;  /* 0x00001810040c7981 */ /* 0x000f68000c1e1900 */
[----:B------:R-:W5:Y:S01]  /*0490*/  LDG.E R25, desc[UR16][R4.64+0x1c] ;  /* 0x00001c1004197981 */ /* 0x000f62000c1e1900 */
[----:B------:R-:W-:Y:S01]  /*04a0*/  IMAD R13, R14, R13, R27 ;  /* 0x0000000d0e0d7224 */ /* 0x000fe200078e021b */
[----:B------:R-:W-:-:S04]  /*04b0*/  UIADD3 UR11, UPT, UPT, UR11, 0x10, URZ ;  /* 0x000000100b0b7890 */ /* 0x000fc8000fffe0ff */
[----:B------:R-:W-:Y:S01]  /*04c0*/  UISETP.NE.AND UP1, UPT, UR11, URZ, UPT ;  /* 0x000000ff0b00728c */ /* 0x000fe2000bf25270 */
[----:B0-----:R-:W-:Y:S02]  /*04d0*/  IADD3 R2, P0, PT, R2, 0x40, RZ ;  /* 0x0000004002027810 */ /* 0x001fe40007f1e0ff */
[----:B------:R-:W-:Y:S02]  /*04e0*/  IADD3 R6, PT, PT, R6, 0x10, RZ ;  /* 0x0000001006067810 */ /* 0x000fe40007ffe0ff */
[----:B------:R-:W-:Y:S01]  /*04f0*/  IADD3.X R3, PT, PT, RZ, R3, RZ, P0, !PT ;  /* 0x00000003ff037210 */ /* 0x000fe200007fe4ff */
[----:B--2---:R-:W-:-:S04]  /*0500*/  IMAD R13, R16, R15, R13 ;  /* 0x0000000f100d7224 */ /* 0x004fc800078e020d */
[----:B---3--:R-:W-:-:S04]  /*0510*/  IMAD R13, R18, R17, R13 ;  /* 0x00000011120d7224 */ /* 0x008fc800078e020d */
[----:B----4-:R-:W-:-:S04]  /*0520*/  IMAD R13, R19, R20, R13 ;  /* 0x00000014130d7224 */ /* 0x010fc800078e020d */
[----:B-----5:R-:W-:-:S04]  /*0530*/  IMAD R13, R21, R22, R13 ;  /* 0x00000016150d7224 */ /* 0x020fc800078e020d */
[----:B------:R-:W-:-:S04]  /*0540*/  IMAD R13, R23, R24, R13 ;  /* 0x00000018170d7224 */ /* 0x000fc800078e020d */
[----:B------:R-:W-:-:S04]  /*0550*/  IMAD R9, R9, R10, R13 ;  /* 0x0000000a09097224 */ /* 0x000fc800078e020d */
[----:B------:R-:W-:-:S04]  /*0560*/  IMAD R9, R12, R11, R9 ;  /* 0x0000000b0c097224 */ /* 0x000fc800078e0209 */
[----:B------:R-:W-:Y:S01]  /*0570*/  IMAD R15, R25, R26, R9 ;  /* 0x0000001a190f7224 */ /* 0x000fe200078e0209 */
[----:B------:R-:W-:Y:S06]  /*0580*/  BRA.U UP1, `(.L_x_2) ;  /* 0xfffffffd011c7547 */ /* 0x000fec000b83ffff */
.L_x_1:
[----:B------:R-:W-:Y:S05]  /*0590*/  BRA.U !UP0, `(.L_x_0) ;  /* 0x0000000508307547 */ /* 0x000fea000b800000 */
[----:B------:R-:W-:Y:S02]  /*05a0*/  UISETP.GE.U32.AND UP0, UPT, UR9, 0x8, UPT ;  /* 0x000000080900788c */ /* 0x000fe4000bf06070 */
[----:B------:R-:W-:-:S04]  /*05b0*/  ULOP3.LUT UR5, UR8, 0x7, URZ, 0xc0, !UPT ;  /* 0x0000000708057892 */ /* 0x000fc8000f8ec0ff */
[----:B------:R-:W-:-:S03]  /*05c0*/  UISETP.NE.AND UP1, UPT, UR5, URZ, UPT ;  /* 0x000000ff0500728c */ /* 0x000fc6000bf25270 */
[----:B------:R-:W-:Y:S08]  /*05d0*/  BRA.U !UP0, `(.L_x_3) ;  /* 0x0000000108787547 */ /* 0x000ff0000b800000 */
[----:B------:R-:W0:Y:S01]  /*05e0*/  LDC.64 R2, c[0x0][0x380] ;  /* 0x0000e000ff027b82 */ /* 0x000e220000000a00 */
[----:B------:R-:W-:-:S07]  /*05f0*/  IADD3 R9, PT, PT, R7, R8, RZ ;  /* 0x0000000807097210 */ /* 0x000fce0007ffe0ff */
[----:B------:R-:W1:Y:S01]  /*0600*/  LDC.64 R4, c[0x0][0x388] ;  /* 0x0000e200ff047b82 */ /* 0x000e620000000a00 */
[----:B0-----:R-:W-:-:S05]  /*0610*/  IMAD.WIDE R2, R9, 0x4, R2 ;  /* 0x0000000409027825 */ /* 0x001fca00078e0202 */
[----:B------:R-:W2:Y:S01]  /*0620*/  LDG.E R10, desc[UR16][R2.64] ;  /* 0x00000010020a7981 */ /* 0x000ea2000c1e1900 */
[----:B-1----:R-:W-:-:S03]  /*0630*/  IMAD.WIDE.U32 R4, R8, 0x4, R4 ;  /* 0x0000000408047825 */ /* 0x002fc600078e0004 */
[----:B------:R-:W3:Y:S04]  /*0640*/  LDG.E R13, desc[UR16][R2.64+0x4] ;  /* 0x00000410020d7981 */ /* 0x000ee8000c1e1900 */
[----:B------:R-:W2:Y:S04]  /*0650*/  LDG.E R11, desc[UR16][R4.64] ;  /* 0x00000010040b7981 */ /* 0x000ea8000c1e1900 */
[----:B------:R-:W3:Y:S04]  /*0660*/  LDG.E R12, desc[UR16][R4.64+0x4] ;  /* 0x00000410040c7981 */ /* 0x000ee8000c1e1900 */
[----:B------:R-:W4:Y:S04]  /*0670*/  LDG.E R17, desc[UR16][R2.64+0x8] ;  /* 0x0000081002117981 */ /* 0x000f28000c1e1900 */
        /* <DEDUP_REMOVED lines=11> */
[----:B------:R-:W-:Y:S01]  /*0730*/  IADD3 R8, PT, PT, R8, 0x8, RZ ;  /* 0x0000000808087810 */ /* 0x000fe20007ffe0ff */
[----:B--2---:R-:W-:-:S04]  /*0740*/  IMAD R10, R10, R11, R15 ;  /* 0x0000000b0a0a7224 */ /* 0x004fc800078e020f */
[----:B---3--:R-:W-:-:S04]  /*0750*/  IMAD R10, R13, R12, R10 ;  /* 0x0000000c0d0a7224 */ /* 0x008fc800078e020a */
[----:B----4-:R-:W-:-:S04]  /*0760*/  IMAD R10, R17, R14, R10 ;  /* 0x0000000e110a7224 */ /* 0x010fc800078e020a */
[----:B-----5:R-:W-:-:S04]  /*0770*/  IMAD R10, R19, R16, R10 ;  /* 0x00000010130a7224 */ /* 0x020fc800078e020a */
[----:B------:R-:W-:-:S04]  /*0780*/  IMAD R10, R21, R18, R10 ;  /* 0x00000012150a7224 */ /* 0x000fc800078e020a */
[----:B------:R-:W-:-:S04]  /*0790*/  IMAD R10, R23, R20, R10 ;  /* 0x00000014170a7224 */ /* 0x000fc800078e020a */
[----:B------:R-:W-:-:S04]  /*07a0*/  IMAD R6, R6, R9, R10 ;  /* 0x0000000906067224 */ /* 0x000fc800078e020a */
[----:B------:R-:W-:-:S07]  /*07b0*/  IMAD R15, R25, R22, R6 ;  /* 0x00000016190f7224 */ /* 0x000fce00078e0206 */
.L_x_3:
        /* <DEDUP_REMOVED lines=17> */
[----:B------:R-:W5:Y:S01]  /*08d0*/  LDG.E R14, desc[UR16][R4.64+0xc] ;  /* 0x00000c10040e7981 */ /* 0x000f62000c1e1900 */
[----:B------:R-:W-:Y:S01]  /*08e0*/  IADD3 R8, PT, PT, R8, 0x4, RZ ;  /* 0x0000000408087810 */ /* 0x000fe20007ffe0ff */
[----:B--2---:R-:W-:-:S04]  /*08f0*/  IMAD R6, R6, R9, R15 ;  /* 0x0000000906067224 */ /* 0x004fc800078e020f */
[----:B---3--:R-:W-:-:S04]  /*0900*/  IMAD R6, R11, R10, R6 ;  /* 0x0000000a0b067224 */ /* 0x008fc800078e0206 */
[----:B----4-:R-:W-:-:S04]  /*0910*/  IMAD R6, R13, R12, R6 ;  /* 0x0000000c0d067224 */ /* 0x010fc800078e0206 */
[----:B-----5:R-:W-:-:S07]  /*0920*/  IMAD R15, R17, R14, R6 ;  /* 0x0000000e110f7224 */ /* 0x020fce00078e0206 */
.L_x_4:
[----:B------:R-:W-:Y:S05]  /*0930*/  BRA.U !UP1, `(.L_x_0) ;  /* 0x0000000109487547 */ /* 0x000fea000b800000 */
[----:B------:R-:W0:Y:S01]  /*0940*/  LDC.64 R2, c[0x0][0x388] ;  /* 0x0000e200ff027b82 */ /* 0x000e220000000a00 */
[----:B------:R-:W-:Y:S01]  /*0950*/  IADD3 R7, PT, PT, R7, R8, RZ ;  /* 0x0000000807077210 */ /* 0x000fe20007ffe0ff */
[----:B------:R-:W-:-:S06]  /*0960*/  UIADD3 UR4, UPT, UPT, -UR4, URZ, URZ ;  /* 0x000000ff04047290 */ /* 0x000fcc000fffe1ff */
[----:B------:R-:W1:Y:S01]  /*0970*/  LDC.64 R10, c[0x0][0x380] ;  /* 0x0000e000ff0a7b82 */ /* 0x000e620000000a00 */
[----:B0-----:R-:W-:-:S03]  /*0980*/  IMAD.WIDE.U32 R2, R8, 0x4, R2 ;  /* 0x0000000408027825 */ /* 0x001fc600078e0002 */
[----:B------:R-:W-:Y:S02]  /*0990*/  MOV R6, R2 ;  /* 0x0000000200067202 */ /* 0x000fe40000000f00 */
[----:B------:R-:W-:-:S07]  /*09a0*/  MOV R5, R3 ;  /* 0x0000000300057202 */ /* 0x000fce0000000f00 */
.L_x_5:
[----:B-1----:R-:W-:Y:S01]  /*09b0*/  IMAD.WIDE R2, R7, 0x4, R10 ;  /* 0x0000000407027825 */ /* 0x002fe200078e020a */
[----:B------:R-:W-:-:S05]  /*09c0*/  MOV R4, R6 ;  /* 0x0000000600047202 */ /* 0x000fca0000000f00 */
[----:B------:R-:W2:Y:S04]  /*09d0*/  LDG.E R2, desc[UR16][R2.64] ;  /* 0x0000001002027981 */ /* 0x000ea8000c1e1900 */
[----:B------:R0:W2:Y:S01]  /*09e0*/  LDG.E R4, desc[UR16][R4.64] ;  /* 0x0000001004047981 */ /* 0x0000a2000c1e1900 */
[----:B------:R-:W-:Y:S01]  /*09f0*/  UIADD3 UR4, UPT, UPT, UR4, 0x1, URZ ;  /* 0x0000000104047890 */ /* 0x000fe2000fffe0ff */
[----:B------:R-:W-:Y:S02]  /*0a00*/  IADD3 R6, P0, PT, R6, 0x4, RZ ;  /* 0x0000000406067810 */ /* 0x000fe40007f1e0ff */
[----:B------:R-:W-:Y:S01]  /*0a10*/  IADD3 R7, PT, PT, R7, 0x1, RZ ;  /* 0x0000000107077810 */ /* 0x000fe20007ffe0ff */
[----:B------:R-:W-:Y:S01]  /*0a20*/  UISETP.NE.AND UP0, UPT, UR4, URZ, UPT ;  /* 0x000000ff0400728c */ /* 0x000fe2000bf05270 */
[----:B0-----:R-:W-:Y:S01]  /*0a30*/  IADD3.X R5, PT, PT, RZ, R5, RZ, P0, !PT ;  /* 0x00000005ff057210 */ /* 0x001fe200007fe4ff */
[----:B--2---:R-:W-:-:S07]  /*0a40*/  IMAD R15, R2, R4, R15 ;  /* 0x00000004020f7224 */ /* 0x004fce00078e020f */
[----:B------:R-:W-:Y:S05]  /*0a50*/  BRA.U UP0, `(.L_x_5) ;  /* 0xfffffffd00d47547 */ /* 0x000fea000b83ffff */
.L_x_0:
[----:B------:R-:W0:Y:S02]  /*0a60*/  LDC.64 R2, c[0x0][0x390] ;  /* 0x0000e400ff027b82 */ /* 0x000e240000000a00 */
[----:B0-----:R-:W-:-:S05]  /*0a70*/  IMAD.WIDE R2, R0, 0x4, R2 ;  /* 0x0000000400027825 */ /* 0x001fca00078e0202 */
[----:B------:R-:W-:Y:S01]  /*0a80*/  STG.E desc[UR16][R2.64], R15 ;  /* 0x0000000f02007986 */ /* 0x000fe2000c101910 */
[----:B------:R-:W-:Y:S05]  /*0a90*/  EXIT ;  /* 0x000000000000794d */ /* 0x000fea0003800000 */
.L_x_6:
[----:B------:R-:W-:-:S00]  /*0aa0*/  BRA `(.L_x_6) ;  /* 0xfffffffc00fc7947 */ /* 0x000fc0000383ffff */
[----:B------:R-:W-:-:S00]  /*0ab0*/  NOP ;  /* 0x0000000000007918 */ /* 0x000fc00000000000 */
        /* <DEDUP_REMOVED lines=12> */
.L_x_7:


//--------------------- .nv.shared.reserved.0     --------------------------
	.section	.nv.shared.reserved.0,"aw",@nobits
	.weak		__nv_reservedSMEM_offset_0_alias
	.size		__nv_reservedSMEM_offset_0_alias, 0, 64
	.other		__nv_reservedSMEM_offset_0_alias,@"STO_CUDA_RESERVED_SHARED STV_DEFAULT"
__nv_reservedSMEM_offset_0_alias:
	.zero		0
	.zero		64


//--------------------- .nv.constant0._Z18matrixVectorKernelPiS_S_ii --------------------------
	.section	.nv.constant0._Z18matrixVectorKernelPiS_S_ii,"a",@progbits
	.sectionflags	@""
	.align	4
.nv.constant0._Z18matrixVectorKernelPiS_S_ii:
	.zero		928


//--------------------- SYMBOLS --------------------------

	.type		.nv.reservedSmem.offset0,@object
	.size		.nv.reservedSmem.offset0,0x4
